	.headerflags	@"EF_CUDA_TEXMODE_UNIFIED EF_CUDA_64BIT_ADDRESS EF_CUDA_ACCELERATORS EF_CUDA_SM90 EF_CUDA_VIRTUAL_SM(EF_CUDA_SM90)"
	.elftype	@"ET_EXEC"


//--------------------- .nv.info                  --------------------------
	.section	.nv.info,"",@"SHT_CUDA_INFO"
	.align	4


	//----- nvinfo : EIATTR_REGCOUNT
	.align		4
        /*0000*/ 	.byte	0x04, 0x2f
        /*0002*/ 	.short	(.L_1 - .L_0)
	.align		4
.L_0:
        /*0004*/ 	.word	index@(triton_poi_fused_clone_7)
        /*0008*/ 	.word	0x00000019


	//----- nvinfo : EIATTR_MIN_STACK_SIZE
	.align		4
.L_1:
        /*000c*/ 	.byte	0x04, 0x12
        /*000e*/ 	.short	(.L_3 - .L_2)
	.align		4
.L_2:
        /*0010*/ 	.word	index@(triton_poi_fused_clone_7)
        /*0014*/ 	.word	0x00000000


	//----- nvinfo : EIATTR_FRAME_SIZE
	.align		4
.L_3:
        /*0018*/ 	.byte	0x04, 0x11
        /*001a*/ 	.short	(.L_5 - .L_4)
	.align		4
.L_4:
        /*001c*/ 	.word	index@(triton_poi_fused_clone_7)
        /*0020*/ 	.word	0x00000000


	//----- nvinfo : EIATTR_MIN_STACK_SIZE
	.align		4
.L_5:
        /*0024*/ 	.byte	0x04, 0x12
        /*0026*/ 	.short	(.L_7 - .L_6)
	.align		4
.L_6:
        /*0028*/ 	.word	index@(triton_poi_fused_clone_7)
        /*002c*/ 	.word	0x00000000
.L_7:


//--------------------- .nv.info.triton_poi_fused_clone_7 --------------------------
	.section	.nv.info.triton_poi_fused_clone_7,"",@"SHT_CUDA_INFO"
	.sectionflags	@""
	.align	4


	//----- nvinfo : EIATTR_CUDA_API_VERSION
	.align		4
        /*0000*/ 	.byte	0x04, 0x37
        /*0002*/ 	.short	(.L_9 - .L_8)
.L_8:
        /*0004*/ 	.word	0x0000007c


	//----- nvinfo : EIATTR_KPARAM_INFO
	.align		4
.L_9:
        /*0008*/ 	.byte	0x04, 0x17
        /*000a*/ 	.short	(.L_11 - .L_10)
.L_10:
        /*000c*/ 	.word	0x00000000
        /*0010*/ 	.short	0x0003
        /*0012*/ 	.short	0x0014
        /*0014*/ 	.byte	0x00, 0xf0, 0x11, 0x00


	//----- nvinfo : EIATTR_KPARAM_INFO
	.align		4
.L_11:
        /*0018*/ 	.byte	0x04, 0x17
        /*001a*/ 	.short	(.L_13 - .L_12)
.L_12:
        /*001c*/ 	.word	0x00000000
        /*0020*/ 	.short	0x0002
        /*0022*/ 	.short	0x0010
        /*0024*/ 	.byte	0x00, 0xf0, 0x11, 0x00


	//----- nvinfo : EIATTR_KPARAM_INFO
	.align		4
.L_13:
        /*0028*/ 	.byte	0x04, 0x17
        /*002a*/ 	.short	(.L_15 - .L_14)
.L_14:
        /*002c*/ 	.word	0x00000000
        /*0030*/ 	.short	0x0001
        /*0032*/ 	.short	0x0008
        /*0034*/ 	.byte	0x00, 0xf4, 0x21, 0x00


	//----- nvinfo : EIATTR_KPARAM_INFO
	.align		4
.L_15:
        /*0038*/ 	.byte	0x04, 0x17
        /*003a*/ 	.short	(.L_17 - .L_16)
.L_16:
        /*003c*/ 	.word	0x00000000
        /*0040*/ 	.short	0x0000
        /*0042*/ 	.short	0x0000
        /*0044*/ 	.byte	0x00, 0xf4, 0x21, 0x00


	//----- nvinfo : EIATTR_SPARSE_MMA_MASK
	.align		4
.L_17:
        /*0048*/ 	.byte	0x03, 0x50
        /*004a*/ 	.short	0x0000


	//----- nvinfo : EIATTR_MAXREG_COUNT
	.align		4
        /*004c*/ 	.byte	0x03, 0x1b
        /*004e*/ 	.short	0x00ff


	//----- nvinfo : EIATTR_EXIT_INSTR_OFFSETS
	.align		4
        /*0050*/ 	.byte	0x04, 0x1c
        /*0052*/ 	.short	(.L_19 - .L_18)


	//   ....[0]....
.L_18:
        /*0054*/ 	.word	0x00000440


	//   ....[1]....
        /*0058*/ 	.word	0x000004d0


	//----- nvinfo : EIATTR_REQNTID
	.align		4
.L_19:
        /*005c*/ 	.byte	0x04, 0x10
        /*005e*/ 	.short	(.L_21 - .L_20)
.L_20:
        /*0060*/ 	.word	0x00000080
        /*0064*/ 	.word	0x00000001
        /*0068*/ 	.word	0x00000001


	//----- nvinfo : EIATTR_CBANK_PARAM_SIZE
	.align		4
.L_21:
        /*006c*/ 	.byte	0x03, 0x19
        /*006e*/ 	.short	0x0018


	//----- nvinfo : EIATTR_PARAM_CBANK
	.align		4
        /*0070*/ 	.byte	0x04, 0x0a
        /*0072*/ 	.short	(.L_23 - .L_22)
	.align		4
.L_22:
        /*0074*/ 	.word	index@(.nv.constant0.triton_poi_fused_clone_7)
        /*0078*/ 	.short	0x0210
        /*007a*/ 	.short	0x0018


	//----- nvinfo : EIATTR_SW_WAR
	.align		4
.L_23:
        /*007c*/ 	.byte	0x04, 0x36
        /*007e*/ 	.short	(.L_25 - .L_24)
.L_24:
        /*0080*/ 	.word	0x00000008
.L_25:


//--------------------- .nv.callgraph             --------------------------
	.section	.nv.callgraph,"",@"SHT_CUDA_CALLGRAPH"
	.align	4
	.sectionentsize	8
	.align		4
        /*0000*/ 	.word	0x00000000
	.align		4
        /*0004*/ 	.word	0xffffffff
	.align		4
        /*0008*/ 	.word	0x00000000
	.align		4
        /*000c*/ 	.word	0xfffffffe
	.align		4
        /*0010*/ 	.word	0x00000000
	.align		4
        /*0014*/ 	.word	0xfffffffd
	.align		4
        /*0018*/ 	.word	0x00000000
	.align		4
        /*001c*/ 	.word	0xfffffffc


//--------------------- .text.triton_poi_fused_clone_7 --------------------------
	.section	.text.triton_poi_fused_clone_7,"ax",@progbits
	.sectionflags	@"SHF_BARRIERS=1"
	.align	128
        .global         triton_poi_fused_clone_7
        .type           triton_poi_fused_clone_7,@function
        .size           triton_poi_fused_clone_7,(.L_x_1 - triton_poi_fused_clone_7)
        .other          triton_poi_fused_clone_7,@"STO_CUDA_ENTRY STV_DEFAULT"
triton_poi_fused_clone_7:
.text.triton_poi_fused_clone_7:
[----:B------:R-:W0:Y:S02]  /*0000*/  LDC R1, c[0x0][0x28] ;  /* 0x00000a00ff017b82 */ /* 0x000e240000000800 */
[----:B------:R-:W1:Y:S01]  /*0010*/  S2R R16, SR_TID.X ;  /* 0x0000000000107919 */ /* 0x000e620000002100 */
[----:B------:R-:W2:Y:S01]  /*0020*/  LDC.64 R4, c[0x0][0x210] ;  /* 0x00008400ff047b82 */ /* 0x000ea20000000a00 */
[----:B------:R-:W-:Y:S01]  /*0030*/  CS2R R10, SRZ ;  /* 0x00000000000a7805 */ /* 0x000fe2000001ff00 */
[----:B------:R-:W-:Y:S01]  /*0040*/  ULDC.64 UR6, c[0x0][0x208] ;  /* 0x0000820000067ab9 */ /* 0x000fe20000000a00 */
[----:B------:R-:W3:Y:S01]  /*0050*/  S2R R2, SR_CTAID.Y ;  /* 0x0000000000027919 */ /* 0x000ee20000002600 */
[----:B------:R-:W4:Y:S01]  /*0060*/  S2R R0, SR_CTAID.X ;  /* 0x0000000000007919 */ /* 0x000f220000002500 */
[----:B-1----:R-:W-:Y:S01]  /*0070*/  IMAD.SHL.U32 R12, R16, 0x4, RZ ;  /* 0x00000004100c7824 */ /* 0x002fe200078e00ff */
[----:B------:R-:W-:-:S04]  /*0080*/  SHF.R.U32.HI R14, RZ, 0x6, R16 ;  /* 0x00000006ff0e7819 */ /* 0x000fc80000011610 */
[----:B------:R-:W-:Y:S02]  /*0090*/  LOP3.LUT R3, R12, 0xfc, RZ, 0xc0, !PT ;  /* 0x000000fc0c037812 */ /* 0x000fe400078ec0ff */
[----:B------:R-:W-:Y:S02]  /*00a0*/  SGXT.U32 R14, R14, 0x1 ;  /* 0x000000010e0e781a */ /* 0x000fe40000000000 */
[----:B---3--:R-:W-:-:S04]  /*00b0*/  PRMT R6, R3, 0x6540, R2 ;  /* 0x0000654003067816 */ /* 0x008fc80000000002 */
[----:B------:R-:W-:Y:S02]  /*00c0*/  SHF.R.S32.HI R3, RZ, 0x1f, R6 ;  /* 0x0000001fff037819 */ /* 0x000fe40000011406 */
[----:B------:R-:W-:Y:S02]  /*00d0*/  ISETP.GE.AND P0, PT, R6, 0x100, PT ;  /* 0x000001000600780c */ /* 0x000fe40003f06270 */
[----:B------:R-:W-:Y:S01]  /*00e0*/  LEA.HI R7, R3, R6, RZ, 0x6 ;  /* 0x0000000603077211 */ /* 0x000fe200078f30ff */
[----:B----4-:R-:W-:-:S03]  /*00f0*/  IMAD.SHL.U32 R3, R0, 0x4, RZ ;  /* 0x0000000400037824 */ /* 0x010fc600078e00ff */
[C---:B------:R-:W-:Y:S01]  /*0100*/  LOP3.LUT R9, R7.reuse, 0xffffffc0, RZ, 0xc0, !PT ;  /* 0xffffffc007097812 */ /* 0x040fe200078ec0ff */
[----:B------:R-:W-:Y:S01]  /*0110*/  IMAD.SHL.U32 R8, R7, 0x4, RZ ;  /* 0x0000000407087824 */ /* 0x000fe200078e00ff */
[----:B------:R-:W-:-:S04]  /*0120*/  LOP3.LUT R7, R3, R14, RZ, 0xfc, !PT ;  /* 0x0000000e03077212 */ /* 0x000fc800078efcff */
[----:B------:R-:W-:-:S04]  /*0130*/  LOP3.LUT R8, R8, 0xffffff00, RZ, 0xc0, !PT ;  /* 0xffffff0008087812 */ /* 0x000fc800078ec0ff */
[----:B------:R-:W-:Y:S02]  /*0140*/  IADD3 R9, R8, R6, -R9 ;  /* 0x0000000608097210 */ /* 0x000fe40007ffe809 */
[----:B------:R-:W-:-:S03]  /*0150*/  LOP3.LUT R8, R3, 0x2, R14, 0xfe, !PT ;  /* 0x0000000203087812 */ /* 0x000fc600078efe0e */
[C-C-:B------:R-:W-:Y:S01]  /*0160*/  IMAD R19, R7.reuse, 0x40, R9.reuse ;  /* 0x0000004007137824 */ /* 0x140fe200078e0209 */
[C---:B------:R-:W-:Y:S01]  /*0170*/  ISETP.LT.AND P1, PT, R8.reuse, 0x4, !P0 ;  /* 0x000000040800780c */ /* 0x040fe20004721270 */
[----:B------:R-:W-:Y:S01]  /*0180*/  IMAD R21, R8, 0x40, R9 ;  /* 0x0000004008157824 */ /* 0x000fe200078e0209 */
[----:B------:R-:W-:Y:S01]  /*0190*/  ISETP.LT.AND P0, PT, R7, 0x4, !P0 ;  /* 0x000000040700780c */ /* 0x000fe20004701270 */
[--C-:B--2---:R-:W-:Y:S01]  /*01a0*/  IMAD.WIDE R18, R19, 0x4, R4.reuse ;  /* 0x0000000413127825 */ /* 0x104fe200078e0204 */
[----:B------:R-:W-:Y:S02]  /*01b0*/  CS2R R6, SRZ ;  /* 0x0000000000067805 */ /* 0x000fe4000001ff00 */
[----:B------:R-:W-:Y:S01]  /*01c0*/  CS2R R8, SRZ ;  /* 0x0000000000087805 */ /* 0x000fe2000001ff00 */
[----:B------:R-:W-:Y:S01]  /*01d0*/  IMAD.WIDE R20, R21, 0x4, R4 ;  /* 0x0000000415147825 */ /* 0x000fe200078e0204 */
[----:B------:R-:W-:-:S06]  /*01e0*/  CS2R R4, SRZ ;  /* 0x0000000000047805 */ /* 0x000fcc000001ff00 */
[----:B------:R-:W2:Y:S04]  /*01f0*/  @P1 LDG.E.EL.128 R4, desc[UR6][R20.64] ;  /* 0x0000000614041981 */ /* 0x000ea8000c2e1d00 */
[----:B------:R-:W3:Y:S01]  /*0200*/  @P0 LDG.E.EL.128 R8, desc[UR6][R18.64] ;  /* 0x0000000612080981 */ /* 0x000ee2000c2e1d00 */
[----:B------:R-:W1:Y:S01]  /*0210*/  S2UR UR5, SR_CgaCtaId ;  /* 0x00000000000579c3 */ /* 0x000e620000008800 */
[----:B------:R-:W-:Y:S01]  /*0220*/  IMAD.SHL.U32 R13, R16, 0x10, RZ ;  /* 0x00000010100d7824 */ /* 0x000fe200078e00ff */
[----:B------:R-:W-:Y:S01]  /*0230*/  UMOV UR4, 0x400 ;  /* 0x0000040000047882 */ /* 0x000fe20000000000 */
[----:B------:R-:W-:Y:S02]  /*0240*/  LOP3.LUT R12, R12, 0x1fc, RZ, 0xc0, !PT ;  /* 0x000001fc0c0c7812 */ /* 0x000fe400078ec0ff */
[----:B------:R-:W-:-:S02]  /*0250*/  ISETP.GE.AND P0, PT, R3, 0x4, PT ;  /* 0x000000040300780c */ /* 0x000fc40003f06270 */
[----:B------:R-:W-:-:S04]  /*0260*/  LOP3.LUT R13, R13, 0x3f0, RZ, 0xc0, !PT ;  /* 0x000003f00d0d7812 */ /* 0x000fc800078ec0ff */
[----:B------:R-:W-:Y:S01]  /*0270*/  LOP3.LUT R14, R13, R14, RZ, 0xfc, !PT ;  /* 0x0000000e0d0e7212 */ /* 0x000fe200078efcff */
[----:B-1----:R-:W-:-:S06]  /*0280*/  UPRMT UR4, UR5, 0x654, UR4 ;  /* 0x0000065405047896 */ /* 0x002fcc0008000004 */
[----:B------:R-:W-:Y:S02]  /*0290*/  VIADD R13, R13, UR4 ;  /* 0x000000040d0d7c36 */ /* 0x000fe40008000000 */
[----:B------:R-:W-:Y:S02]  /*02a0*/  VIADD R17, R12, UR4 ;  /* 0x000000040c117c36 */ /* 0x000fe40008000000 */
[----:B------:R-:W-:Y:S02]  /*02b0*/  IMAD R22, R14, 0x4, R13 ;  /* 0x000000040e167824 */ /* 0x000fe400078e020d */
[----:B------:R-:W-:-:S03]  /*02c0*/  IMAD R17, R12, 0x4, R17 ;  /* 0x000000040c117824 */ /* 0x000fc600078e0211 */
[----:B--2---:R-:W-:Y:S04]  /*02d0*/  STS [R22+0x8], R4 ;  /* 0x0000080416007388 */ /* 0x004fe80000000800 */
[----:B------:R1:W-:Y:S04]  /*02e0*/  STS [R22+0x1c], R5 ;  /* 0x00001c0516007388 */ /* 0x0003e80000000800 */
[----:B------:R-:W-:Y:S04]  /*02f0*/  STS [R22+0x30], R6 ;  /* 0x0000300616007388 */ /* 0x000fe80000000800 */
[----:B------:R2:W-:Y:S01]  /*0300*/  STS [R22+0x44], R7 ;  /* 0x0000440716007388 */ /* 0x0005e20000000800 */
[----:B-1----:R-:W1:Y:S03]  /*0310*/  LDC.64 R4, c[0x0][0x218] ;  /* 0x00008600ff047b82 */ /* 0x002e660000000a00 */
[----:B---3--:R-:W-:Y:S04]  /*0320*/  STS [R22], R8 ;  /* 0x0000000816007388 */ /* 0x008fe80000000800 */
[----:B------:R-:W-:Y:S01]  /*0330*/  STS [R22+0x14], R9 ;  /* 0x0000140916007388 */ /* 0x000fe20000000800 */
[----:B--2---:R-:W-:-:S03]  /*0340*/  LOP3.LUT R7, R16, 0x7f, RZ, 0xc0, !PT ;  /* 0x0000007f10077812 */ /* 0x004fc600078ec0ff */
[----:B------:R-:W-:Y:S01]  /*0350*/  STS [R22+0x28], R10 ;  /* 0x0000280a16007388 */ /* 0x000fe20000000800 */
[----:B------:R-:W-:-:S03]  /*0360*/  PRMT R7, R7, 0x6540, R2 ;  /* 0x0000654007077816 */ /* 0x000fc60000000002 */
[----:B------:R-:W-:Y:S01]  /*0370*/  STS [R22+0x3c], R11 ;  /* 0x00003c0b16007388 */ /* 0x000fe20000000800 */
[----:B------:R-:W-:Y:S01]  /*0380*/  BAR.SYNC.DEFER_BLOCKING 0x0 ;  /* 0x0000000000007b1d */ /* 0x000fe20000010000 */
[C---:B------:R-:W-:Y:S01]  /*0390*/  IMAD.IADD R2, R7.reuse, 0x1, R0 ;  /* 0x0000000107027824 */ /* 0x040fe200078e0200 */
[C---:B------:R-:W-:Y:S02]  /*03a0*/  ISETP.LT.AND P1, PT, R7.reuse, 0x100, !P0 ;  /* 0x000001000700780c */ /* 0x040fe40004721270 */
[----:B------:R-:W-:Y:S01]  /*03b0*/  LOP3.LUT R7, R7, 0x80, RZ, 0xfc, !PT ;  /* 0x0000008007077812 */ /* 0x000fe200078efcff */
[----:B------:R-:W-:-:S03]  /*03c0*/  IMAD.SHL.U32 R3, R2, 0x4, RZ ;  /* 0x0000000402037824 */ /* 0x000fc600078e00ff */
[----:B------:R-:W-:Y:S01]  /*03d0*/  ISETP.LT.AND P0, PT, R7, 0x100, !P0 ;  /* 0x000001000700780c */ /* 0x000fe20004701270 */
[----:B-1----:R-:W-:Y:S01]  /*03e0*/  IMAD.WIDE R2, R3, 0x4, R4 ;  /* 0x0000000403027825 */ /* 0x002fe200078e0204 */
[----:B------:R-:W-:Y:S04]  /*03f0*/  LDS R12, [R17] ;  /* 0x00000000110c7984 */ /* 0x000fe80000000800 */
[----:B------:R-:W-:Y:S04]  /*0400*/  LDS R13, [R17+0x4] ;  /* 0x00000400110d7984 */ /* 0x000fe80000000800 */
[----:B------:R-:W-:Y:S04]  /*0410*/  LDS R14, [R17+0x8] ;  /* 0x00000800110e7984 */ /* 0x000fe80000000800 */
[----:B------:R-:W1:Y:S04]  /*0420*/  LDS R15, [R17+0xc] ;  /* 0x00000c00110f7984 */ /* 0x000e680000000800 */
[----:B-1----:R1:W-:Y:S01]  /*0430*/  @P1 STG.E.128 desc[UR6][R2.64], R12 ;  /* 0x0000000c02001986 */ /* 0x0023e2000c101d06 */
[----:B------:R-:W-:Y:S05]  /*0440*/  @!P0 EXIT ;  /* 0x000000000000894d */ /* 0x000fea0003800000 */
[----:B------:R-:W-:Y:S01]  /*0450*/  LDS R8, [R17+0xa00] ;  /* 0x000a000011087984 */ /* 0x000fe20000000800 */
[----:B------:R-:W-:-:S03]  /*0460*/  IMAD.IADD R0, R7, 0x1, R0 ;  /* 0x0000000107007824 */ /* 0x000fc600078e0200 */
[----:B------:R-:W-:Y:S01]  /*0470*/  LDS R9, [R17+0xa04] ;  /* 0x000a040011097984 */ /* 0x000fe20000000800 */
[----:B-1----:R-:W-:-:S03]  /*0480*/  IMAD.SHL.U32 R3, R0, 0x4, RZ ;  /* 0x0000000400037824 */ /* 0x002fc600078e00ff */
[----:B------:R-:W-:Y:S01]  /*0490*/  LDS R10, [R17+0xa08] ;  /* 0x000a0800110a7984 */ /* 0x000fe20000000800 */
[----:B------:R-:W-:-:S03]  /*04a0*/  IMAD.WIDE R4, R3, 0x4, R4 ;  /* 0x0000000403047825 */ /* 0x000fc600078e0204 */
[----:B------:R-:W0:Y:S04]  /*04b0*/  LDS R11, [R17+0xa0c] ;  /* 0x000a0c00110b7984 */ /* 0x000e280000000800 */
[----:B0-----:R-:W-:Y:S01]  /*04c0*/  STG.E.128 desc[UR6][R4.64], R8 ;  /* 0x0000000804007986 */ /* 0x001fe2000c101d06 */
[----:B------:R-:W-:Y:S05]  /*04d0*/  EXIT ;  /* 0x000000000000794d */ /* 0x000fea0003800000 */
.L_x_0:
[----:B------:R-:W-:-:S00]  /*04e0*/  BRA `(.L_x_0) ;  /* 0xfffffffc00fc7947 */ /* 0x000fc0000383ffff */
[----:B------:R-:W-:-:S00]  /*04f0*/  NOP ;  /* 0x0000000000007918 */ /* 0x000fc00000000000 */
        /* <DEDUP_REMOVED lines=8> */
.L_x_1:


//--------------------- .nv.shared.triton_poi_fused_clone_7 --------------------------
	.section	.nv.shared.triton_poi_fused_clone_7,"aw",@nobits
	.sectionflags	@""
	.align	16
	.zero		1024


//--------------------- .nv.constant0.triton_poi_fused_clone_7 --------------------------
	.section	.nv.constant0.triton_poi_fused_clone_7,"a",@progbits
	.sectionflags	@""
	.align	4
.nv.constant0.triton_poi_fused_clone_7:
	.zero		552
